//
// Generated by NVIDIA NVVM Compiler
//
// Compiler Build ID: CL-36424714
// Cuda compilation tools, release 13.0, V13.0.88
// Based on NVVM 20.0.0
//

.version 9.0
.target sm_100
.address_size 64

	// .globl	_Z12matmulkernelPfS_S_i

.visible .entry _Z12matmulkernelPfS_S_i(
	.param .u64 .ptr .align 1 _Z12matmulkernelPfS_S_i_param_0,
	.param .u64 .ptr .align 1 _Z12matmulkernelPfS_S_i_param_1,
	.param .u64 .ptr .align 1 _Z12matmulkernelPfS_S_i_param_2,
	.param .u32 _Z12matmulkernelPfS_S_i_param_3
)
{
	.reg .pred 	%p<10>;
	.reg .b32 	%r<64>;
	.reg .b32 	%f<68>;
	.reg .b64 	%rd<65>;

	ld.param.u64 	%rd10, [_Z12matmulkernelPfS_S_i_param_0];
	ld.param.u64 	%rd11, [_Z12matmulkernelPfS_S_i_param_1];
	ld.param.u64 	%rd9, [_Z12matmulkernelPfS_S_i_param_2];
	ld.param.u32 	%r37, [_Z12matmulkernelPfS_S_i_param_3];
	cvta.to.global.u64 	%rd1, %rd11;
	cvta.to.global.u64 	%rd2, %rd10;
	mov.u32 	%r1, %tid.x;
	mov.u32 	%r2, %tid.y;
	setp.lt.s32 	%p1, %r37, 1;
	mov.f32 	%f67, 0f00000000;
	@%p1 bra 	$L__BB0_12;
	mul.lo.s32 	%r3, %r37, %r2;
	and.b32  	%r4, %r37, 7;
	setp.lt.u32 	%p2, %r37, 8;
	mov.f32 	%f67, 0f00000000;
	mov.b32 	%r62, 0;
	@%p2 bra 	$L__BB0_4;
	and.b32  	%r62, %r37, 2147483640;
	neg.s32 	%r60, %r62;
	add.s32 	%r59, %r1, %r37;
	shl.b32 	%r8, %r37, 3;
	shl.b32 	%r39, %r37, 1;
	add.s32 	%r58, %r1, %r39;
	mad.lo.s32 	%r57, %r37, 3, %r1;
	shl.b32 	%r40, %r37, 2;
	add.s32 	%r56, %r1, %r40;
	mad.lo.s32 	%r55, %r37, 5, %r1;
	mad.lo.s32 	%r54, %r37, 6, %r1;
	mad.lo.s32 	%r53, %r37, 7, %r1;
	mul.wide.u32 	%rd12, %r1, 4;
	add.s64 	%rd64, %rd1, %rd12;
	mul.wide.u32 	%rd13, %r3, 4;
	add.s64 	%rd14, %rd13, %rd2;
	add.s64 	%rd63, %rd14, 16;
	mov.f32 	%f67, 0f00000000;
	mul.wide.u32 	%rd29, %r8, 4;
$L__BB0_3:
	.pragma "nounroll";
	ld.global.f32 	%f17, [%rd63+-16];
	ld.global.f32 	%f18, [%rd64];
	fma.rn.f32 	%f19, %f17, %f18, %f67;
	ld.global.f32 	%f20, [%rd63+-12];
	mul.wide.u32 	%rd15, %r59, 4;
	add.s64 	%rd16, %rd1, %rd15;
	ld.global.f32 	%f21, [%rd16];
	fma.rn.f32 	%f22, %f20, %f21, %f19;
	ld.global.f32 	%f23, [%rd63+-8];
	mul.wide.u32 	%rd17, %r58, 4;
	add.s64 	%rd18, %rd1, %rd17;
	ld.global.f32 	%f24, [%rd18];
	fma.rn.f32 	%f25, %f23, %f24, %f22;
	ld.global.f32 	%f26, [%rd63+-4];
	mul.wide.u32 	%rd19, %r57, 4;
	add.s64 	%rd20, %rd1, %rd19;
	ld.global.f32 	%f27, [%rd20];
	fma.rn.f32 	%f28, %f26, %f27, %f25;
	ld.global.f32 	%f29, [%rd63];
	mul.wide.u32 	%rd21, %r56, 4;
	add.s64 	%rd22, %rd1, %rd21;
	ld.global.f32 	%f30, [%rd22];
	fma.rn.f32 	%f31, %f29, %f30, %f28;
	ld.global.f32 	%f32, [%rd63+4];
	mul.wide.u32 	%rd23, %r55, 4;
	add.s64 	%rd24, %rd1, %rd23;
	ld.global.f32 	%f33, [%rd24];
	fma.rn.f32 	%f34, %f32, %f33, %f31;
	ld.global.f32 	%f35, [%rd63+8];
	mul.wide.u32 	%rd25, %r54, 4;
	add.s64 	%rd26, %rd1, %rd25;
	ld.global.f32 	%f36, [%rd26];
	fma.rn.f32 	%f37, %f35, %f36, %f34;
	ld.global.f32 	%f38, [%rd63+12];
	mul.wide.u32 	%rd27, %r53, 4;
	add.s64 	%rd28, %rd1, %rd27;
	ld.global.f32 	%f39, [%rd28];
	fma.rn.f32 	%f67, %f38, %f39, %f37;
	add.s32 	%r60, %r60, 8;
	add.s32 	%r59, %r59, %r8;
	add.s32 	%r58, %r58, %r8;
	add.s32 	%r57, %r57, %r8;
	add.s32 	%r56, %r56, %r8;
	add.s32 	%r55, %r55, %r8;
	add.s32 	%r54, %r54, %r8;
	add.s32 	%r53, %r53, %r8;
	add.s64 	%rd64, %rd64, %rd29;
	add.s64 	%rd63, %rd63, 32;
	setp.ne.s32 	%p3, %r60, 0;
	@%p3 bra 	$L__BB0_3;
$L__BB0_4:
	setp.eq.s32 	%p4, %r4, 0;
	@%p4 bra 	$L__BB0_12;
	and.b32  	%r32, %r37, 3;
	setp.lt.u32 	%p5, %r4, 4;
	@%p5 bra 	$L__BB0_7;
	add.s32 	%r41, %r62, %r3;
	mul.wide.u32 	%rd30, %r41, 4;
	add.s64 	%rd31, %rd2, %rd30;
	ld.global.f32 	%f41, [%rd31];
	mad.lo.s32 	%r42, %r62, %r37, %r1;
	mul.wide.u32 	%rd32, %r42, 4;
	add.s64 	%rd33, %rd1, %rd32;
	ld.global.f32 	%f42, [%rd33];
	fma.rn.f32 	%f43, %f41, %f42, %f67;
	cvt.u64.u32 	%rd34, %r3;
	cvt.u64.u32 	%rd35, %r62;
	add.s64 	%rd36, %rd35, %rd34;
	shl.b64 	%rd37, %rd36, 2;
	add.s64 	%rd38, %rd2, %rd37;
	ld.global.f32 	%f44, [%rd38+4];
	add.s32 	%r43, %r42, %r37;
	mul.wide.u32 	%rd39, %r43, 4;
	add.s64 	%rd40, %rd1, %rd39;
	ld.global.f32 	%f45, [%rd40];
	fma.rn.f32 	%f46, %f44, %f45, %f43;
	ld.global.f32 	%f47, [%rd38+8];
	add.s32 	%r44, %r43, %r37;
	mul.wide.u32 	%rd41, %r44, 4;
	add.s64 	%rd42, %rd1, %rd41;
	ld.global.f32 	%f48, [%rd42];
	fma.rn.f32 	%f49, %f47, %f48, %f46;
	ld.global.f32 	%f50, [%rd38+12];
	add.s32 	%r45, %r44, %r37;
	mul.wide.u32 	%rd43, %r45, 4;
	add.s64 	%rd44, %rd1, %rd43;
	ld.global.f32 	%f51, [%rd44];
	fma.rn.f32 	%f67, %f50, %f51, %f49;
	add.s32 	%r62, %r62, 4;
$L__BB0_7:
	setp.eq.s32 	%p6, %r32, 0;
	@%p6 bra 	$L__BB0_12;
	setp.eq.s32 	%p7, %r32, 1;
	@%p7 bra 	$L__BB0_10;
	add.s32 	%r46, %r62, %r3;
	mul.wide.u32 	%rd45, %r46, 4;
	add.s64 	%rd46, %rd2, %rd45;
	ld.global.f32 	%f53, [%rd46];
	mad.lo.s32 	%r47, %r62, %r37, %r1;
	mul.wide.u32 	%rd47, %r47, 4;
	add.s64 	%rd48, %rd1, %rd47;
	ld.global.f32 	%f54, [%rd48];
	fma.rn.f32 	%f55, %f53, %f54, %f67;
	cvt.u64.u32 	%rd49, %r3;
	cvt.u64.u32 	%rd50, %r62;
	add.s64 	%rd51, %rd50, %rd49;
	shl.b64 	%rd52, %rd51, 2;
	add.s64 	%rd53, %rd2, %rd52;
	ld.global.f32 	%f56, [%rd53+4];
	add.s32 	%r48, %r47, %r37;
	mul.wide.u32 	%rd54, %r48, 4;
	add.s64 	%rd55, %rd1, %rd54;
	ld.global.f32 	%f57, [%rd55];
	fma.rn.f32 	%f67, %f56, %f57, %f55;
	add.s32 	%r62, %r62, 2;
$L__BB0_10:
	and.b32  	%r49, %r37, 1;
	setp.eq.b32 	%p8, %r49, 1;
	not.pred 	%p9, %p8;
	@%p9 bra 	$L__BB0_12;
	add.s32 	%r50, %r62, %r3;
	mul.wide.u32 	%rd56, %r50, 4;
	add.s64 	%rd57, %rd2, %rd56;
	ld.global.f32 	%f58, [%rd57];
	mad.lo.s32 	%r51, %r62, %r37, %r1;
	mul.wide.u32 	%rd58, %r51, 4;
	add.s64 	%rd59, %rd1, %rd58;
	ld.global.f32 	%f59, [%rd59];
	fma.rn.f32 	%f67, %f58, %f59, %f67;
$L__BB0_12:
	cvta.to.global.u64 	%rd60, %rd9;
	mad.lo.s32 	%r52, %r37, %r2, %r1;
	mul.wide.s32 	%rd61, %r52, 4;
	add.s64 	%rd62, %rd60, %rd61;
	st.global.f32 	[%rd62], %f67;
	ret;

}


// ===== COMPILED SASS (sm_100) =====

	.target	sm_100

	.elftype	@"ET_EXEC"


//--------------------- .note.nv.tkinfo           --------------------------
	.section	.note.nv.tkinfo,"",@"SHT_NOTE"
	.sectionflags	@"SHF_NOTE_NV_TKINFO"
	.tkinfo
        /*0018*/ 	.word	0x00000002
        /*0030*/ 	.string	""
        /*0030*/ 	.string	"ptxas"
        /*0030*/ 	.string	"Cuda compilation tools, release 13.0, V13.0.88"
        /*0030*/ 	.string	"Build cuda_13.0.r13.0/compiler.36424714_0"
        /*0030*/ 	.string	"-arch sm_100 -m 64 "



//--------------------- .note.nv.cuinfo           --------------------------
	.section	.note.nv.cuinfo,"",@"SHT_NOTE"
	.sectionflags	@"SHF_NOTE_NV_CUINFO"
        /*0018*/ 	.short	0x0002
        /*001a*/ 	.short	0x0064
        /*001c*/ 	.short	0x0082
	.zero		2


//--------------------- .nv.info                  --------------------------
	.section	.nv.info,"",@"SHT_CUDA_INFO"
	.align	4


	//----- nvinfo : EIATTR_REGCOUNT
	.align		4
        /*0000*/ 	.byte	0x04, 0x2f
        /*0002*/ 	.short	(.L_1 - .L_0)
	.align		4
.L_0:
        /*0004*/ 	.word	index@(_Z12matmulkernelPfS_S_i)
        /*0008*/ 	.word	0x00000020


	//----- nvinfo : EIATTR_FRAME_SIZE
	.align		4
.L_1:
        /*000c*/ 	.byte	0x04, 0x11
        /*000e*/ 	.short	(.L_3 - .L_2)
	.align		4
.L_2:
        /*0010*/ 	.word	index@(_Z12matmulkernelPfS_S_i)
        /*0014*/ 	.word	0x00000000


	//----- nvinfo : EIATTR_MIN_STACK_SIZE
	.align		4
.L_3:
        /*0018*/ 	.byte	0x04, 0x12
        /*001a*/ 	.short	(.L_5 - .L_4)
	.align		4
.L_4:
        /*001c*/ 	.word	index@(_Z12matmulkernelPfS_S_i)
        /*0020*/ 	.word	0x00000000
.L_5:


//--------------------- .nv.compat                --------------------------
	.section	.nv.compat,"",@"SHT_CUDA_COMPAT_INFO"
	.align	4
        /*0000*/ 	.byte	0x02, 0x09, 0x00, 0x00, 0x02, 0x02, 0x01, 0x00, 0x02, 0x05, 0x05, 0x00, 0x03, 0x07, 0x01, 0x01
        /*0010*/ 	.byte	0x02, 0x03, 0x00, 0x00, 0x02, 0x06, 0x01, 0x00, 0x04, 0x0b, 0x08, 0x00, 0x09, 0x00, 0x00, 0x00
        /*0020*/ 	.byte	0x00, 0x00, 0x00, 0x00


//--------------------- .nv.info._Z12matmulkernelPfS_S_i --------------------------
	.section	.nv.info._Z12matmulkernelPfS_S_i,"",@"SHT_CUDA_INFO"
	.sectionflags	@""
	.align	4


	//----- nvinfo : EIATTR_CUDA_API_VERSION
	.align		4
        /*0000*/ 	.byte	0x04, 0x37
        /*0002*/ 	.short	(.L_7 - .L_6)
.L_6:
        /*0004*/ 	.word	0x00000082


	//----- nvinfo : EIATTR_KPARAM_INFO
	.align		4
.L_7:
        /*0008*/ 	.byte	0x04, 0x17
        /*000a*/ 	.short	(.L_9 - .L_8)
.L_8:
        /*000c*/ 	.word	0x00000000
        /*0010*/ 	.short	0x0003
        /*0012*/ 	.short	0x0018
        /*0014*/ 	.byte	0x00, 0xf0, 0x11, 0x00


	//----- nvinfo : EIATTR_KPARAM_INFO
	.align		4
.L_9:
        /*0018*/ 	.byte	0x04, 0x17
        /*001a*/ 	.short	(.L_11 - .L_10)
.L_10:
        /*001c*/ 	.word	0x00000000
        /*0020*/ 	.short	0x0002
        /*0022*/ 	.short	0x0010
        /*0024*/ 	.byte	0x00, 0xf5, 0x21, 0x00


	//----- nvinfo : EIATTR_KPARAM_INFO
	.align		4
.L_11:
        /*0028*/ 	.byte	0x04, 0x17
        /*002a*/ 	.short	(.L_13 - .L_12)
.L_12:
        /*002c*/ 	.word	0x00000000
        /*0030*/ 	.short	0x0001
        /*0032*/ 	.short	0x0008
        /*0034*/ 	.byte	0x00, 0xf5, 0x21, 0x00


	//----- nvinfo : EIATTR_KPARAM_INFO
	.align		4
.L_13:
        /*0038*/ 	.byte	0x04, 0x17
        /*003a*/ 	.short	(.L_15 - .L_14)
.L_14:
        /*003c*/ 	.word	0x00000000
        /*0040*/ 	.short	0x0000
        /*0042*/ 	.short	0x0000
        /*0044*/ 	.byte	0x00, 0xf5, 0x21, 0x00


	//----- nvinfo : EIATTR_SPARSE_MMA_MASK
	.align		4
.L_15:
        /*0048*/ 	.byte	0x03, 0x50
        /*004a*/ 	.short	0x0000


	//----- nvinfo : EIATTR_MAXREG_COUNT
	.align		4
        /*004c*/ 	.byte	0x03, 0x1b
        /*004e*/ 	.short	0x00ff


	//----- nvinfo : EIATTR_MERCURY_ISA_VERSION
	.align		4
        /*0050*/ 	.byte	0x03, 0x5f
        /*0052*/ 	.short	0x0101


	//----- nvinfo : EIATTR_VRC_CTA_INIT_COUNT
	.align		4
        /*0054*/ 	.byte	0x02, 0x4a
	.zero		1
	.zero		1


	//----- nvinfo : EIATTR_EXIT_INSTR_OFFSETS
	.align		4
        /*0058*/ 	.byte	0x04, 0x1c
        /*005a*/ 	.short	(.L_17 - .L_16)


	//   ....[0]....
.L_16:
        /*005c*/ 	.word	0x00000960


	//----- nvinfo : EIATTR_CBANK_PARAM_SIZE
	.align		4
.L_17:
        /*0060*/ 	.byte	0x03, 0x19
        /*0062*/ 	.short	0x001c


	//----- nvinfo : EIATTR_PARAM_CBANK
	.align		4
        /*0064*/ 	.byte	0x04, 0x0a
        /*0066*/ 	.short	(.L_19 - .L_18)
	.align		4
.L_18:
        /*0068*/ 	.word	index@(.nv.constant0._Z12matmulkernelPfS_S_i)
        /*006c*/ 	.short	0x0380
        /*006e*/ 	.short	0x001c


	//----- nvinfo : EIATTR_SW_WAR
	.align		4
.L_19:
        /*0070*/ 	.byte	0x04, 0x36
        /*0072*/ 	.short	(.L_21 - .L_20)
.L_20:
        /*0074*/ 	.word	0x00000008
.L_21:


//--------------------- .nv.callgraph             --------------------------
	.section	.nv.callgraph,"",@"SHT_CUDA_CALLGRAPH"
	.align	4
	.sectionentsize	8
	.align		4
        /*0000*/ 	.word	0x00000000
	.align		4
        /*0004*/ 	.word	0xffffffff
	.align		4
        /*0008*/ 	.word	0x00000000
	.align		4
        /*000c*/ 	.word	0xfffffffe
	.align		4
        /*0010*/ 	.word	0x00000000
	.align		4
        /*0014*/ 	.word	0xfffffffd
	.align		4
        /*0018*/ 	.word	0x00000000
	.align		4
        /*001c*/ 	.word	0xfffffffc


//--------------------- .text._Z12matmulkernelPfS_S_i --------------------------
	.section	.text._Z12matmulkernelPfS_S_i,"ax",@progbits
	.align	128
        .global         _Z12matmulkernelPfS_S_i
        .type           _Z12matmulkernelPfS_S_i,@function
        .size           _Z12matmulkernelPfS_S_i,(.L_x_5 - _Z12matmulkernelPfS_S_i)
        .other          _Z12matmulkernelPfS_S_i,@"STO_CUDA_ENTRY STV_DEFAULT"
_Z12matmulkernelPfS_S_i:
.text._Z12matmulkernelPfS_S_i:
[----:B------:R-:W-:Y:S08]  /*0000*/  LDC R1, c[0x0][0x37c] ;  /* 0x0000df00ff017b82 */ /* 0x000ff00000000800 */
[----:B------:R-:W0:Y:S01]  /*0010*/  LDC R0, c[0x0][0x398] ;  /* 0x0000e600ff007b82 */ /* 0x000e220000000800 */
[----:B------:R-:W1:Y:S01]  /*0020*/  S2R R3, SR_TID.X ;  /* 0x0000000000037919 */ /* 0x000e620000002100 */
[----:B------:R-:W2:Y:S01]  /*0030*/  LDCU.64 UR4, c[0x0][0x358] ;  /* 0x00006b00ff0477ac */ /* 0x000ea20008000a00 */
[----:B------:R-:W-:Y:S01]  /*0040*/  HFMA2 R20, -RZ, RZ, 0, 0 ;  /* 0x00000000ff147431 */ /* 0x000fe200000001ff */
[----:B------:R-:W3:Y:S01]  /*0050*/  S2R R5, SR_TID.Y ;  /* 0x0000000000057919 */ /* 0x000ee20000002200 */
[----:B0-----:R-:W-:-:S13]  /*0060*/  ISETP.GE.AND P0, PT, R0, 0x1, PT ;  /* 0x000000010000780c */ /* 0x001fda0003f06270 */
[----:B-123--:R-:W-:Y:S05]  /*0070*/  @!P0 BRA `(.L_x_0) ;  /* 0x0000000800288947 */ /* 0x00efea0003800000 */
[C---:B------:R-:W-:Y:S01]  /*0080*/  ISETP.GE.U32.AND P1, PT, R0.reuse, 0x8, PT ;  /* 0x000000080000780c */ /* 0x040fe20003f26070 */
[----:B------:R-:W-:Y:S01]  /*0090*/  IMAD R6, R5, R0, RZ ;  /* 0x0000000005067224 */ /* 0x000fe200078e02ff */
[----:B------:R-:W-:Y:S02]  /*00a0*/  LOP3.LUT R4, R0, 0x7, RZ, 0xc0, !PT ;  /* 0x0000000700047812 */ /* 0x000fe400078ec0ff */
[----:B------:R-:W-:Y:S02]  /*00b0*/  MOV R20, RZ ;  /* 0x000000ff00147202 */ /* 0x000fe40000000f00 */
[----:B------:R-:W-:Y:S02]  /*00c0*/  ISETP.NE.AND P0, PT, R4, RZ, PT ;  /* 0x000000ff0400720c */ /* 0x000fe40003f05270 */
[----:B------:R-:W-:-:S05]  /*00d0*/  MOV R7, RZ ;  /* 0x000000ff00077202 */ /* 0x000fca0000000f00 */
[----:B------:R-:W-:Y:S06]  /*00e0*/  @!P1 BRA `(.L_x_1) ;  /* 0x0000000000fc9947 */ /* 0x000fec0003800000 */
[----:B------:R-:W0:Y:S01]  /*00f0*/  LDC.64 R8, c[0x0][0x380] ;  /* 0x0000e000ff087b82 */ /* 0x000e220000000a00 */
[C---:B------:R-:W-:Y:S01]  /*0100*/  LOP3.LUT R7, R0.reuse, 0x7ffffff8, RZ, 0xc0, !PT ;  /* 0x7ffffff800077812 */ /* 0x040fe200078ec0ff */
[C-C-:B------:R-:W-:Y:S01]  /*0110*/  IMAD R11, R0.reuse, 0x3, R3.reuse ;  /* 0x00000003000b7824 */ /* 0x140fe200078e0203 */
[----:B------:R-:W-:Y:S01]  /*0120*/  IADD3 R2, PT, PT, R3, R0, RZ ;  /* 0x0000000003027210 */ /* 0x000fe20007ffe0ff */
[C-C-:B------:R-:W-:Y:S01]  /*0130*/  IMAD R29, R0.reuse, 0x5, R3.reuse ;  /* 0x00000005001d7824 */ /* 0x140fe200078e0203 */
[C---:B------:R-:W-:Y:S01]  /*0140*/  SHF.L.U32 R10, R0.reuse, 0x3, RZ ;  /* 0x00000003000a7819 */ /* 0x040fe200000006ff */
[C-C-:B------:R-:W-:Y:S01]  /*0150*/  IMAD R26, R0.reuse, 0x6, R3.reuse ;  /* 0x00000006001a7824 */ /* 0x140fe200078e0203 */
[C---:B------:R-:W-:Y:S01]  /*0160*/  LEA R27, R0.reuse, R3, 0x2 ;  /* 0x00000003001b7211 */ /* 0x040fe200078e10ff */
[----:B------:R-:W1:Y:S01]  /*0170*/  LDC.64 R12, c[0x0][0x388] ;  /* 0x0000e200ff0c7b82 */ /* 0x000e620000000a00 */
[----:B------:R-:W-:Y:S01]  /*0180*/  IMAD R28, R0, 0x7, R3 ;  /* 0x00000007001c7824 */ /* 0x000fe200078e0203 */
[----:B------:R-:W-:Y:S01]  /*0190*/  MOV R20, RZ ;  /* 0x000000ff00147202 */ /* 0x000fe20000000f00 */
[----:B0-----:R-:W-:-:S03]  /*01a0*/  IMAD.WIDE.U32 R8, R6, 0x4, R8 ;  /* 0x0000000406087825 */ /* 0x001fc600078e0008 */
[----:B------:R-:W-:Y:S01]  /*01b0*/  IADD3 R19, P1, PT, R8, 0x10, RZ ;  /* 0x0000001008137810 */ /* 0x000fe20007f3e0ff */
[----:B------:R-:W-:Y:S02]  /*01c0*/  IMAD.MOV R8, RZ, RZ, -R7 ;  /* 0x000000ffff087224 */ /* 0x000fe400078e0a07 */
[----:B-1----:R-:W-:Y:S01]  /*01d0*/  IMAD.WIDE.U32 R16, R3, 0x4, R12 ;  /* 0x0000000403107825 */ /* 0x002fe200078e000c */
[----:B------:R-:W-:Y:S02]  /*01e0*/  IADD3.X R22, PT, PT, RZ, R9, RZ, P1, !PT ;  /* 0x00000009ff167210 */ /* 0x000fe40000ffe4ff */
[----:B------:R-:W-:-:S07]  /*01f0*/  LEA R9, R0, R3, 0x1 ;  /* 0x0000000300097211 */ /* 0x000fce00078e08ff */
.L_x_2:
[----:B------:R-:W-:Y:S02]  /*0200*/  MOV R14, R19 ;  /* 0x00000013000e7202 */ /* 0x000fe40000000f00 */
[----:B------:R-:W-:Y:S01]  /*0210*/  MOV R15, R22 ;  /* 0x00000016000f7202 */ /* 0x000fe20000000f00 */
[--C-:B------:R-:W-:Y:S01]  /*0220*/  IMAD.WIDE.U32 R18, R2, 0x4, R12.reuse ;  /* 0x0000000402127825 */ /* 0x100fe200078e000c */
[----:B------:R-:W2:Y:S04]  /*0230*/  LDG.E R22, desc[UR4][R16.64] ;  /* 0x0000000410167981 */ /* 0x000ea8000c1e1900 */
[----:B------:R-:W2:Y:S04]  /*0240*/  LDG.E R21, desc[UR4][R14.64+-0x10] ;  /* 0xfffff0040e157981 */ /* 0x000ea8000c1e1900 */
[----:B------:R-:W3:Y:S04]  /*0250*/  LDG.E R18, desc[UR4][R18.64] ;  /* 0x0000000412127981 */ /* 0x000ee8000c1e1900 */
[----:B------:R-:W3:Y:S01]  /*0260*/  LDG.E R23, desc[UR4][R14.64+-0xc] ;  /* 0xfffff4040e177981 */ /* 0x000ee2000c1e1900 */
[----:B------:R-:W-:-:S06]  /*0270*/  IMAD.WIDE.U32 R24, R9, 0x4, R12 ;  /* 0x0000000409187825 */ /* 0x000fcc00078e000c */
[----:B------:R-:W4:Y:S04]  /*0280*/  LDG.E R24, desc[UR4][R24.64] ;  /* 0x0000000418187981 */ /* 0x000f28000c1e1900 */
[----:B------:R-:W5:Y:S01]  /*0290*/  LDG.E R25, desc[UR4][R14.64+0x4] ;  /* 0x000004040e197981 */ /* 0x000f62000c1e1900 */
[----:B--2---:R-:W-:-:S03]  /*02a0*/  FFMA R20, R21, R22, R20 ;  /* 0x0000001615147223 */ /* 0x004fc60000000014 */
[----:B------:R-:W4:Y:S01]  /*02b0*/  LDG.E R21, desc[UR4][R14.64+-0x8] ;  /* 0xfffff8040e157981 */ /* 0x000f22000c1e1900 */
[----:B---3--:R-:W-:Y:S01]  /*02c0*/  FFMA R20, R23, R18, R20 ;  /* 0x0000001217147223 */ /* 0x008fe20000000014 */
[----:B------:R-:W-:-:S06]  /*02d0*/  IMAD.WIDE.U32 R22, R11, 0x4, R12 ;  /* 0x000000040b167825 */ /* 0x000fcc00078e000c */
[----:B------:R-:W2:Y:S04]  /*02e0*/  LDG.E R22, desc[UR4][R22.64] ;  /* 0x0000000416167981 */ /* 0x000ea8000c1e1900 */
[----:B------:R-:W2:Y:S01]  /*02f0*/  LDG.E R23, desc[UR4][R14.64+-0x4] ;  /* 0xfffffc040e177981 */ /* 0x000ea2000c1e1900 */
[----:B------:R-:W-:-:S06]  /*0300*/  IMAD.WIDE.U32 R18, R27, 0x4, R12 ;  /* 0x000000041b127825 */ /* 0x000fcc00078e000c */
[----:B------:R-:W3:Y:S04]  /*0310*/  LDG.E R18, desc[UR4][R18.64] ;  /* 0x0000000412127981 */ /* 0x000ee8000c1e1900 */
[----:B------:R-:W3:Y:S01]  /*0320*/  LDG.E R19, desc[UR4][R14.64] ;  /* 0x000000040e137981 */ /* 0x000ee2000c1e1900 */
[----:B----4-:R-:W-:-:S04]  /*0330*/  FFMA R20, R21, R24, R20 ;  /* 0x0000001815147223 */ /* 0x010fc80000000014 */
[----:B--2---:R-:W-:Y:S01]  /*0340*/  FFMA R22, R23, R22, R20 ;  /* 0x0000001617167223 */ /* 0x004fe20000000014 */
[----:B------:R-:W-:-:S06]  /*0350*/  IMAD.WIDE.U32 R20, R29, 0x4, R12 ;  /* 0x000000041d147825 */ /* 0x000fcc00078e000c */
[----:B------:R-:W5:Y:S01]  /*0360*/  LDG.E R20, desc[UR4][R20.64] ;  /* 0x0000000414147981 */ /* 0x000f62000c1e1900 */
[----:B---3--:R-:W-:Y:S01]  /*0370*/  FFMA R24, R19, R18, R22 ;  /* 0x0000001213187223 */ /* 0x008fe20000000016 */
[----:B------:R-:W-:Y:S02]  /*0380*/  IMAD.WIDE.U32 R22, R26, 0x4, R12 ;  /* 0x000000041a167825 */ /* 0x000fe400078e000c */
[----:B------:R-:W2:Y:S04]  /*0390*/  LDG.E R19, desc[UR4][R14.64+0x8] ;  /* 0x000008040e137981 */ /* 0x000ea8000c1e1900 */
[----:B------:R-:W3:Y:S04]  /*03a0*/  LDG.E R21, desc[UR4][R14.64+0xc] ;  /* 0x00000c040e157981 */ /* 0x000ee8000c1e1900 */
[----:B------:R-:W2:Y:S01]  /*03b0*/  LDG.E R22, desc[UR4][R22.64] ;  /* 0x0000000416167981 */ /* 0x000ea2000c1e1900 */
[----:B-----5:R-:W-:Y:S01]  /*03c0*/  FFMA R18, R25, R20, R24 ;  /* 0x0000001419127223 */ /* 0x020fe20000000018 */
[----:B------:R-:W-:-:S06]  /*03d0*/  IMAD.WIDE.U32 R24, R28, 0x4, R12 ;  /* 0x000000041c187825 */ /* 0x000fcc00078e000c */
[----:B------:R-:W3:Y:S01]  /*03e0*/  LDG.E R24, desc[UR4][R24.64] ;  /* 0x0000000418187981 */ /* 0x000ee2000c1e1900 */
[----:B------:R-:W-:Y:S01]  /*03f0*/  IADD3 R8, PT, PT, R8, 0x8, RZ ;  /* 0x0000000808087810 */ /* 0x000fe20007ffe0ff */
[----:B--2---:R-:W-:Y:S01]  /*0400*/  FFMA R18, R19, R22, R18 ;  /* 0x0000001613127223 */ /* 0x004fe20000000012 */
[----:B------:R-:W-:-:S04]  /*0410*/  IADD3 R19, P1, PT, R14, 0x20, RZ ;  /* 0x000000200e137810 */ /* 0x000fc80007f3e0ff */
[----:B------:R-:W-:Y:S02]  /*0420*/  IADD3.X R22, PT, PT, RZ, R15, RZ, P1, !PT ;  /* 0x0000000fff167210 */ /* 0x000fe40000ffe4ff */
[----:B------:R-:W-:Y:S01]  /*0430*/  ISETP.NE.AND P1, PT, R8, RZ, PT ;  /* 0x000000ff0800720c */ /* 0x000fe20003f25270 */
[C---:B------:R-:W-:Y:S01]  /*0440*/  IMAD.IADD R11, R10.reuse, 0x1, R11 ;  /* 0x000000010a0b7824 */ /* 0x040fe200078e020b */
[C---:B------:R-:W-:Y:S01]  /*0450*/  IADD3 R2, PT, PT, R10.reuse, R2, RZ ;  /* 0x000000020a027210 */ /* 0x040fe20007ffe0ff */
[C---:B------:R-:W-:Y:S01]  /*0460*/  IMAD.WIDE.U32 R16, R10.reuse, 0x4, R16 ;  /* 0x000000040a107825 */ /* 0x040fe200078e0010 */
[C---:B------:R-:W-:Y:S02]  /*0470*/  IADD3 R9, PT, PT, R10.reuse, R9, RZ ;  /* 0x000000090a097210 */ /* 0x040fe40007ffe0ff */
[C---:B------:R-:W-:Y:S02]  /*0480*/  IADD3 R27, PT, PT, R10.reuse, R27, RZ ;  /* 0x0000001b0a1b7210 */ /* 0x040fe40007ffe0ff */
[----:B------:R-:W-:-:S02]  /*0490*/  IADD3 R29, PT, PT, R10, R29, RZ ;  /* 0x0000001d0a1d7210 */ /* 0x000fc40007ffe0ff */
[C---:B------:R-:W-:Y:S02]  /*04a0*/  IADD3 R26, PT, PT, R10.reuse, R26, RZ ;  /* 0x0000001a0a1a7210 */ /* 0x040fe40007ffe0ff */
[----:B------:R-:W-:Y:S01]  /*04b0*/  IADD3 R28, PT, PT, R10, R28, RZ ;  /* 0x0000001c0a1c7210 */ /* 0x000fe20007ffe0ff */
[----:B---3--:R-:W-:Y:S01]  /*04c0*/  FFMA R20, R21, R24, R18 ;  /* 0x0000001815147223 */ /* 0x008fe20000000012 */
[----:B------:R-:W-:Y:S06]  /*04d0*/  @P1 BRA `(.L_x_2) ;  /* 0xfffffffc00481947 */ /* 0x000fec000383ffff */
.L_x_1:
[----:B------:R-:W-:Y:S05]  /*04e0*/  @!P0 BRA `(.L_x_0) ;  /* 0x00000004000c8947 */ /* 0x000fea0003800000 */
[----:B------:R-:W-:Y:S02]  /*04f0*/  ISETP.GE.U32.AND P1, PT, R4, 0x4, PT ;  /* 0x000000040400780c */ /* 0x000fe40003f26070 */
[----:B------:R-:W-:-:S04]  /*0500*/  LOP3.LUT R2, R0, 0x3, RZ, 0xc0, !PT ;  /* 0x0000000300027812 */ /* 0x000fc800078ec0ff */
[----:B------:R-:W-:-:S07]  /*0510*/  ISETP.NE.AND P0, PT, R2, RZ, PT ;  /* 0x000000ff0200720c */ /* 0x000fce0003f05270 */
[----:B------:R-:W-:Y:S06]  /*0520*/  @!P1 BRA `(.L_x_3) ;  /* 0x0000000000789947 */ /* 0x000fec0003800000 */
[----:B------:R-:W0:Y:S01]  /*0530*/  LDC.64 R16, c[0x0][0x380] ;  /* 0x0000e000ff107b82 */ /* 0x000e220000000a00 */
[----:B------:R-:W1:Y:S01]  /*0540*/  LDCU.64 UR6, c[0x0][0x380] ;  /* 0x00007000ff0677ac */ /* 0x000e620008000a00 */
[-C--:B------:R-:W-:Y:S01]  /*0550*/  IMAD R15, R7, R0.reuse, R3 ;  /* 0x00000000070f7224 */ /* 0x080fe200078e0203 */
[CC--:B------:R-:W-:Y:S02]  /*0560*/  IADD3 R11, PT, PT, R6.reuse, R7.reuse, RZ ;  /* 0x00000007060b7210 */ /* 0x0c0fe40007ffe0ff */
[----:B------:R-:W-:Y:S02]  /*0570*/  IADD3 R4, P1, PT, R6, R7, RZ ;  /* 0x0000000706047210 */ /* 0x000fe40007f3e0ff */
[----:B------:R-:W-:Y:S01]  /*0580*/  IADD3 R19, PT, PT, R15, R0, RZ ;  /* 0x000000000f137210 */ /* 0x000fe20007ffe0ff */
[----:B------:R-:W2:Y:S04]  /*0590*/  LDC.64 R8, c[0x0][0x388] ;  /* 0x0000e200ff087b82 */ /* 0x000ea80000000a00 */
[----:B------:R-:W-:-:S02]  /*05a0*/  IMAD.IADD R21, R19, 0x1, R0 ;  /* 0x0000000113157824 */ /* 0x000fc400078e0200 */
[----:B0-----:R-:W-:Y:S01]  /*05b0*/  IMAD.WIDE.U32 R16, R11, 0x4, R16 ;  /* 0x000000040b107825 */ /* 0x001fe200078e0010 */
[----:B------:R-:W-:Y:S02]  /*05c0*/  IADD3.X R11, PT, PT, RZ, RZ, RZ, P1, !PT ;  /* 0x000000ffff0b7210 */ /* 0x000fe40000ffe4ff */
[----:B-1----:R-:W-:-:S03]  /*05d0*/  LEA R10, P1, R4, UR6, 0x2 ;  /* 0x00000006040a7c11 */ /* 0x002fc6000f8210ff */
[----:B------:R-:W3:Y:S01]  /*05e0*/  LDG.E R17, desc[UR4][R16.64] ;  /* 0x0000000410117981 */ /* 0x000ee2000c1e1900 */
[----:B------:R-:W-:Y:S01]  /*05f0*/  LEA.HI.X R11, R4, UR7, R11, 0x2, P1 ;  /* 0x00000007040b7c11 */ /* 0x000fe200088f140b */
[----:B--2---:R-:W-:-:S04]  /*0600*/  IMAD.WIDE.U32 R14, R15, 0x4, R8 ;  /* 0x000000040f0e7825 */ /* 0x004fc800078e0008 */
[--C-:B------:R-:W-:Y:S01]  /*0610*/  IMAD.WIDE.U32 R12, R19, 0x4, R8.reuse ;  /* 0x00000004130c7825 */ /* 0x100fe200078e0008 */
[----:B------:R-:W2:Y:S03]  /*0620*/  LDG.E R4, desc[UR4][R10.64+0x4] ;  /* 0x000004040a047981 */ /* 0x000ea6000c1e1900 */
[C---:B------:R-:W-:Y:S01]  /*0630*/  IMAD.WIDE.U32 R18, R21.reuse, 0x4, R8 ;  /* 0x0000000415127825 */ /* 0x040fe200078e0008 */
[----:B------:R-:W3:Y:S01]  /*0640*/  LDG.E R14, desc[UR4][R14.64] ;  /* 0x000000040e0e7981 */ /* 0x000ee2000c1e1900 */
[----:B------:R-:W-:-:S03]  /*0650*/  IADD3 R21, PT, PT, R21, R0, RZ ;  /* 0x0000000015157210 */ /* 0x000fc60007ffe0ff */
[----:B------:R-:W2:Y:S02]  /*0660*/  LDG.E R12, desc[UR4][R12.64] ;  /* 0x000000040c0c7981 */ /* 0x000ea4000c1e1900 */
[----:B------:R-:W-:Y:S02]  /*0670*/  IMAD.WIDE.U32 R8, R21, 0x4, R8 ;  /* 0x0000000415087825 */ /* 0x000fe400078e0008 */
[----:B------:R-:W4:Y:S04]  /*0680*/  LDG.E R18, desc[UR4][R18.64] ;  /* 0x0000000412127981 */ /* 0x000f28000c1e1900 */
[----:B------:R-:W4:Y:S04]  /*0690*/  LDG.E R21, desc[UR4][R10.64+0x8] ;  /* 0x000008040a157981 */ /* 0x000f28000c1e1900 */
[----:B------:R-:W5:Y:S04]  /*06a0*/  LDG.E R23, desc[UR4][R10.64+0xc] ;  /* 0x00000c040a177981 */ /* 0x000f68000c1e1900 */
[----:B------:R-:W5:Y:S01]  /*06b0*/  LDG.E R8, desc[UR4][R8.64] ;  /* 0x0000000408087981 */ /* 0x000f62000c1e1900 */
[----:B------:R-:W-:Y:S01]  /*06c0*/  IADD3 R7, PT, PT, R7, 0x4, RZ ;  /* 0x0000000407077810 */ /* 0x000fe20007ffe0ff */
[----:B---3--:R-:W-:-:S04]  /*06d0*/  FFMA R17, R17, R14, R20 ;  /* 0x0000000e11117223 */ /* 0x008fc80000000014 */
[----:B--2---:R-:W-:-:S04]  /*06e0*/  FFMA R4, R4, R12, R17 ;  /* 0x0000000c04047223 */ /* 0x004fc80000000011 */
[----:B----4-:R-:W-:-:S04]  /*06f0*/  FFMA R4, R21, R18, R4 ;  /* 0x0000001215047223 */ /* 0x010fc80000000004 */
[----:B-----5:R-:W-:-:S07]  /*0700*/  FFMA R20, R23, R8, R4 ;  /* 0x0000000817147223 */ /* 0x020fce0000000004 */
.L_x_3:
[----:B------:R-:W-:Y:S05]  /*0710*/  @!P0 BRA `(.L_x_0) ;  /* 0x0000000000808947 */ /* 0x000fea0003800000 */
[----:B------:R-:W-:Y:S01]  /*0720*/  ISETP.NE.AND P1, PT, R2, 0x1, PT ;  /* 0x000000010200780c */ /* 0x000fe20003f25270 */
[----:B------:R-:W0:Y:S01]  /*0730*/  LDC.64 R18, c[0x0][0x380] ;  /* 0x0000e000ff127b82 */ /* 0x000e220000000a00 */
[----:B------:R-:W-:-:S04]  /*0740*/  LOP3.LUT R2, R0, 0x1, RZ, 0xc0, !PT ;  /* 0x0000000100027812 */ /* 0x000fc800078ec0ff */
[----:B------:R-:W-:-:S03]  /*0750*/  ISETP.NE.U32.AND P0, PT, R2, 0x1, PT ;  /* 0x000000010200780c */ /* 0x000fc60003f05070 */
[----:B------:R-:W1:Y:S04]  /*0760*/  LDC.64 R14, c[0x0][0x388] ;  /* 0x0000e200ff0e7b82 */ /* 0x000e680000000a00 */
[CC--:B------:R-:W-:Y:S01]  /*0770*/  @P1 IADD3 R17, PT, PT, R6.reuse, R7.reuse, RZ ;  /* 0x0000000706111210 */ /* 0x0c0fe20007ffe0ff */
[CC--:B------:R-:W-:Y:S01]  /*0780*/  @P1 IMAD R21, R7.reuse, R0.reuse, R3 ;  /* 0x0000000007151224 */ /* 0x0c0fe200078e0203 */
[----:B------:R-:W-:Y:S02]  /*0790*/  @P1 IADD3 R2, P2, PT, R6, R7, RZ ;  /* 0x0000000706021210 */ /* 0x000fe40007f5e0ff */
[----:B------:R-:W2:Y:S01]  /*07a0*/  @P1 LDC.64 R12, c[0x0][0x380] ;  /* 0x0000e000ff0c1b82 */ /* 0x000ea20000000a00 */
[----:B------:R-:W-:Y:S02]  /*07b0*/  @P1 IADD3 R7, PT, PT, R7, 0x2, RZ ;  /* 0x0000000207071810 */ /* 0x000fe40007ffe0ff */
[----:B------:R-:W-:-:S02]  /*07c0*/  @P1 IADD3 R23, PT, PT, R21, R0, RZ ;  /* 0x0000000015171210 */ /* 0x000fc40007ffe0ff */
[----:B------:R-:W-:-:S03]  /*07d0*/  @P1 IADD3.X R4, PT, PT, RZ, RZ, RZ, P2, !PT ;  /* 0x000000ffff041210 */ /* 0x000fc600017fe4ff */
[----:B------:R-:W3:Y:S01]  /*07e0*/  LDC.64 R8, c[0x0][0x380] ;  /* 0x0000e000ff087b82 */ /* 0x000ee20000000a00 */
[----:B0-----:R-:W-:-:S06]  /*07f0*/  @P1 IMAD.WIDE.U32 R18, R17, 0x4, R18 ;  /* 0x0000000411121825 */ /* 0x001fcc00078e0012 */
[----:B------:R-:W4:Y:S01]  /*0800*/  @P1 LDG.E R19, desc[UR4][R18.64] ;  /* 0x0000000412131981 */ /* 0x000f22000c1e1900 */
[----:B------:R-:W0:Y:S01]  /*0810*/  LDC.64 R10, c[0x0][0x388] ;  /* 0x0000e200ff0a7b82 */ /* 0x000e220000000a00 */
[----:B-1----:R-:W-:Y:S01]  /*0820*/  @P1 IMAD.WIDE.U32 R16, R21, 0x4, R14 ;  /* 0x0000000415101825 */ /* 0x002fe200078e000e */
[----:B------:R-:W-:-:S03]  /*0830*/  @!P0 IADD3 R21, PT, PT, R6, R7, RZ ;  /* 0x0000000706158210 */ /* 0x000fc60007ffe0ff */
[----:B------:R-:W-:Y:S02]  /*0840*/  @P1 IMAD.WIDE.U32 R14, R23, 0x4, R14 ;  /* 0x00000004170e1825 */ /* 0x000fe400078e000e */
[----:B------:R-:W4:Y:S01]  /*0850*/  @P1 LDG.E R16, desc[UR4][R16.64] ;  /* 0x0000000410101981 */ /* 0x000f22000c1e1900 */
[C---:B--2---:R-:W-:Y:S01]  /*0860*/  @P1 LEA R12, P2, R2.reuse, R12, 0x2 ;  /* 0x0000000c020c1211 */ /* 0x044fe200078410ff */
[----:B------:R-:W-:Y:S02]  /*0870*/  @!P0 IMAD R7, R7, R0, R3 ;  /* 0x0000000007078224 */ /* 0x000fe400078e0203 */
[----:B------:R-:W2:Y:S01]  /*0880*/  @P1 LDG.E R14, desc[UR4][R14.64] ;  /* 0x000000040e0e1981 */ /* 0x000ea2000c1e1900 */
[----:B------:R-:W-:Y:S01]  /*0890*/  @P1 LEA.HI.X R13, R2, R13, R4, 0x2, P2 ;  /* 0x0000000d020d1211 */ /* 0x000fe200010f1404 */
[----:B---3--:R-:W-:-:S04]  /*08a0*/  @!P0 IMAD.WIDE.U32 R8, R21, 0x4, R8 ;  /* 0x0000000415088825 */ /* 0x008fc800078e0008 */
[----:B------:R-:W2:Y:S04]  /*08b0*/  @P1 LDG.E R12, desc[UR4][R12.64+0x4] ;  /* 0x000004040c0c1981 */ /* 0x000ea8000c1e1900 */
[----:B------:R-:W3:Y:S01]  /*08c0*/  @!P0 LDG.E R9, desc[UR4][R8.64] ;  /* 0x0000000408098981 */ /* 0x000ee2000c1e1900 */
[----:B0-----:R-:W-:-:S06]  /*08d0*/  @!P0 IMAD.WIDE.U32 R10, R7, 0x4, R10 ;  /* 0x00000004070a8825 */ /* 0x001fcc00078e000a */
[----:B------:R-:W3:Y:S01]  /*08e0*/  @!P0 LDG.E R10, desc[UR4][R10.64] ;  /* 0x000000040a0a8981 */ /* 0x000ee2000c1e1900 */
[----:B----4-:R-:W-:-:S04]  /*08f0*/  @P1 FFMA R19, R19, R16, R20 ;  /* 0x0000001013131223 */ /* 0x010fc80000000014 */
[----:B--2---:R-:W-:-:S04]  /*0900*/  @P1 FFMA R20, R12, R14, R19 ;  /* 0x0000000e0c141223 */ /* 0x004fc80000000013 */
[----:B---3--:R-:W-:-:S07]  /*0910*/  @!P0 FFMA R20, R9, R10, R20 ;  /* 0x0000000a09148223 */ /* 0x008fce0000000014 */
.L_x_0:
[----:B------:R-:W0:Y:S01]  /*0920*/  LDC.64 R6, c[0x0][0x390] ;  /* 0x0000e400ff067b82 */ /* 0x000e220000000a00 */
[----:B------:R-:W-:-:S04]  /*0930*/  IMAD R3, R5, R0, R3 ;  /* 0x0000000005037224 */ /* 0x000fc800078e0203 */
[----:B0-----:R-:W-:-:S05]  /*0940*/  IMAD.WIDE R2, R3, 0x4, R6 ;  /* 0x0000000403027825 */ /* 0x001fca00078e0206 */
[----:B------:R-:W-:Y:S01]  /*0950*/  STG.E desc[UR4][R2.64], R20 ;  /* 0x0000001402007986 */ /* 0x000fe2000c101904 */
[----:B------:R-:W-:Y:S05]  /*0960*/  EXIT ;  /* 0x000000000000794d */ /* 0x000fea0003800000 */
.L_x_4:
[----:B------:R-:W-:-:S00]  /*0970*/  BRA `(.L_x_4) ;  /* 0xfffffffc00fc7947 */ /* 0x000fc0000383ffff */
[----:B------:R-:W-:-:S00]  /*0980*/  NOP ;  /* 0x0000000000007918 */ /* 0x000fc00000000000 */
[----:B------:R-:W-:-:S00]  /*0990*/  NOP ;  /* 0x0000000000007918 */ /* 0x000fc00000000000 */
[----:B------:R-:W-:-:S00]  /*09a0*/  NOP ;  /* 0x0000000000007918 */ /* 0x000fc00000000000 */
[----:B------:R-:W-:-:S00]  /*09b0*/  NOP ;  /* 0x0000000000007918 */ /* 0x000fc00000000000 */
[----:B------:R-:W-:-:S00]  /*09c0*/  NOP ;  /* 0x0000000000007918 */ /* 0x000fc00000000000 */
[----:B------:R-:W-:-:S00]  /*09d0*/  NOP ;  /* 0x0000000000007918 */ /* 0x000fc00000000000 */
[----:B------:R-:W-:-:S00]  /*09e0*/  NOP ;  /* 0x0000000000007918 */ /* 0x000fc00000000000 */
[----:B------:R-:W-:-:S00]  /*09f0*/  NOP ;  /* 0x0000000000007918 */ /* 0x000fc00000000000 */
.L_x_5:


//--------------------- .nv.shared.reserved.0     --------------------------
	.section	.nv.shared.reserved.0,"aw",@nobits
	.weak		__nv_reservedSMEM_offset_0_alias
	.size		__nv_reservedSMEM_offset_0_alias, 0, 64
	.other		__nv_reservedSMEM_offset_0_alias,@"STO_CUDA_RESERVED_SHARED STV_DEFAULT"
__nv_reservedSMEM_offset_0_alias:
	.zero		0
	.zero		64


//--------------------- .nv.constant0._Z12matmulkernelPfS_S_i --------------------------
	.section	.nv.constant0._Z12matmulkernelPfS_S_i,"a",@progbits
	.sectionflags	@""
	.align	4
.nv.constant0._Z12matmulkernelPfS_S_i:
	.zero		924


//--------------------- SYMBOLS --------------------------

	.type		.nv.reservedSmem.offset0,@object
	.size		.nv.reservedSmem.offset0,0x4
